//
// Generated by NVIDIA NVVM Compiler
//
// Compiler Build ID: CL-36424714
// Cuda compilation tools, release 13.0, V13.0.88
// Based on NVVM 20.0.0
//

.version 9.0
.target sm_100
.address_size 64

	// .globl	_Z14FillYValKernelPiil
.extern .func  (.param .b32 func_retval0) vprintf
(
	.param .b64 vprintf_param_0,
	.param .b64 vprintf_param_1
)
;
.global .align 1 .b8 $str[18] = {100, 95, 121, 118, 97, 108, 91, 37, 108, 100, 93, 32, 61, 32, 37, 100, 10};

.visible .entry _Z14FillYValKernelPiil(
	.param .u64 .ptr .align 1 _Z14FillYValKernelPiil_param_0,
	.param .u32 _Z14FillYValKernelPiil_param_1,
	.param .u64 _Z14FillYValKernelPiil_param_2
)
{
	.local .align 8 .b8 	__local_depot0[16];
	.reg .b64 	%SP;
	.reg .b64 	%SPL;
	.reg .pred 	%p<4>;
	.reg .b32 	%r<14>;
	.reg .b64 	%rd<17>;

	mov.u64 	%SPL, __local_depot0;
	cvta.local.u64 	%SP, %SPL;
	ld.param.u64 	%rd6, [_Z14FillYValKernelPiil_param_0];
	ld.param.u32 	%r2, [_Z14FillYValKernelPiil_param_1];
	ld.param.u64 	%rd7, [_Z14FillYValKernelPiil_param_2];
	mov.u32 	%r3, %ctaid.x;
	mov.u32 	%r4, %ntid.x;
	mov.u32 	%r5, %tid.x;
	mad.lo.s32 	%r6, %r3, %r4, %r5;
	cvt.u64.u32 	%rd1, %r6;
	setp.le.s64 	%p1, %rd7, %rd1;
	@%p1 bra 	$L__BB0_6;
	cvt.s64.s32 	%rd2, %r2;
	and.b64  	%rd8, %rd2, -4294967296;
	setp.ne.s64 	%p2, %rd8, 0;
	@%p2 bra 	$L__BB0_3;
	cvt.u32.u64 	%r7, %rd2;
	cvt.u32.u64 	%r8, %rd1;
	rem.u32 	%r9, %r8, %r7;
	cvt.u64.u32 	%rd16, %r9;
	bra.uni 	$L__BB0_4;
$L__BB0_3:
	rem.s64 	%rd16, %rd1, %rd2;
$L__BB0_4:
	cvt.u32.u64 	%r10, %rd1;
	cvt.u32.u64 	%r11, %rd16;
	add.s32 	%r1, %r11, 1;
	cvta.to.global.u64 	%rd9, %rd6;
	shl.b64 	%rd10, %rd1, 2;
	add.s64 	%rd11, %rd9, %rd10;
	st.global.u32 	[%rd11], %r1;
	setp.gt.u32 	%p3, %r10, 9;
	@%p3 bra 	$L__BB0_6;
	add.u64 	%rd12, %SP, 0;
	add.u64 	%rd13, %SPL, 0;
	st.local.u64 	[%rd13], %rd1;
	st.local.u32 	[%rd13+8], %r1;
	mov.u64 	%rd14, $str;
	cvta.global.u64 	%rd15, %rd14;
	{ // callseq 0, 0
	.param .b64 param0;
	st.param.b64 	[param0], %rd15;
	.param .b64 param1;
	st.param.b64 	[param1], %rd12;
	.param .b32 retval0;
	call.uni (retval0), 
	vprintf, 
	(
	param0, 
	param1
	);
	ld.param.b32 	%r12, [retval0];
	} // callseq 0
$L__BB0_6:
	ret;

}


// ===== COMPILED SASS (sm_100) =====

	.target	sm_100

	.elftype	@"ET_EXEC"


//--------------------- .note.nv.tkinfo           --------------------------
	.section	.note.nv.tkinfo,"",@"SHT_NOTE"
	.sectionflags	@"SHF_NOTE_NV_TKINFO"
	.tkinfo
        /*0018*/ 	.word	0x00000002
        /*0030*/ 	.string	""
        /*0030*/ 	.string	"ptxas"
        /*0030*/ 	.string	"Cuda compilation tools, release 13.0, V13.0.88"
        /*0030*/ 	.string	"Build cuda_13.0.r13.0/compiler.36424714_0"
        /*0030*/ 	.string	"-arch sm_100 -m 64 "



//--------------------- .note.nv.cuinfo           --------------------------
	.section	.note.nv.cuinfo,"",@"SHT_NOTE"
	.sectionflags	@"SHF_NOTE_NV_CUINFO"
        /*0018*/ 	.short	0x0002
        /*001a*/ 	.short	0x0064
        /*001c*/ 	.short	0x0082
	.zero		2


//--------------------- .nv.info                  --------------------------
	.section	.nv.info,"",@"SHT_CUDA_INFO"
	.align	4


	//----- nvinfo : EIATTR_REGCOUNT
	.align		4
        /*0000*/ 	.byte	0x04, 0x2f
        /*0002*/ 	.short	(.L_2 - .L_1)
	.align		4
.L_1:
        /*0004*/ 	.word	index@(_Z14FillYValKernelPiil)
        /*0008*/ 	.word	0x00000018


	//----- nvinfo : EIATTR_FRAME_SIZE
	.align		4
.L_2:
        /*000c*/ 	.byte	0x04, 0x11
        /*000e*/ 	.short	(.L_4 - .L_3)
	.align		4
.L_3:
        /*0010*/ 	.word	index@($__internal_0_$__cuda_sm20_rem_s64)
        /*0014*/ 	.word	0x00000010


	//----- nvinfo : EIATTR_FRAME_SIZE
	.align		4
.L_4:
        /*0018*/ 	.byte	0x04, 0x11
        /*001a*/ 	.short	(.L_6 - .L_5)
	.align		4
.L_5:
        /*001c*/ 	.word	index@(_Z14FillYValKernelPiil)
        /*0020*/ 	.word	0x00000010


	//----- nvinfo : EIATTR_MIN_STACK_SIZE
	.align		4
.L_6:
        /*0024*/ 	.byte	0x04, 0x12
        /*0026*/ 	.short	(.L_8 - .L_7)
	.align		4
.L_7:
        /*0028*/ 	.word	index@(_Z14FillYValKernelPiil)
        /*002c*/ 	.word	0x00000010
.L_8:


//--------------------- .nv.compat                --------------------------
	.section	.nv.compat,"",@"SHT_CUDA_COMPAT_INFO"
	.align	4
        /*0000*/ 	.byte	0x02, 0x09, 0x00, 0x00, 0x02, 0x02, 0x01, 0x00, 0x02, 0x05, 0x05, 0x00, 0x03, 0x07, 0x01, 0x01
        /*0010*/ 	.byte	0x02, 0x03, 0x00, 0x00, 0x02, 0x06, 0x01, 0x00, 0x04, 0x0b, 0x08, 0x00, 0x09, 0x00, 0x00, 0x00
        /*0020*/ 	.byte	0x00, 0x00, 0x00, 0x00


//--------------------- .nv.info._Z14FillYValKernelPiil --------------------------
	.section	.nv.info._Z14FillYValKernelPiil,"",@"SHT_CUDA_INFO"
	.sectionflags	@""
	.align	4


	//----- nvinfo : EIATTR_CUDA_API_VERSION
	.align		4
        /*0000*/ 	.byte	0x04, 0x37
        /*0002*/ 	.short	(.L_10 - .L_9)
.L_9:
        /*0004*/ 	.word	0x00000082


	//----- nvinfo : EIATTR_KPARAM_INFO
	.align		4
.L_10:
        /*0008*/ 	.byte	0x04, 0x17
        /*000a*/ 	.short	(.L_12 - .L_11)
.L_11:
        /*000c*/ 	.word	0x00000000
        /*0010*/ 	.short	0x0002
        /*0012*/ 	.short	0x0010
        /*0014*/ 	.byte	0x00, 0xf0, 0x21, 0x00


	//----- nvinfo : EIATTR_KPARAM_INFO
	.align		4
.L_12:
        /*0018*/ 	.byte	0x04, 0x17
        /*001a*/ 	.short	(.L_14 - .L_13)
.L_13:
        /*001c*/ 	.word	0x00000000
        /*0020*/ 	.short	0x0001
        /*0022*/ 	.short	0x0008
        /*0024*/ 	.byte	0x00, 0xf0, 0x11, 0x00


	//----- nvinfo : EIATTR_KPARAM_INFO
	.align		4
.L_14:
        /*0028*/ 	.byte	0x04, 0x17
        /*002a*/ 	.short	(.L_16 - .L_15)
.L_15:
        /*002c*/ 	.word	0x00000000
        /*0030*/ 	.short	0x0000
        /*0032*/ 	.short	0x0000
        /*0034*/ 	.byte	0x00, 0xf5, 0x21, 0x00


	//----- nvinfo : EIATTR_SPARSE_MMA_MASK
	.align		4
.L_16:
        /*0038*/ 	.byte	0x03, 0x50
        /*003a*/ 	.short	0x0000


	//----- nvinfo : EIATTR_MAXREG_COUNT
	.align		4
        /*003c*/ 	.byte	0x03, 0x1b
        /*003e*/ 	.short	0x00ff


	//----- nvinfo : EIATTR_EXTERNS
	.align		4
        /*0040*/ 	.byte	0x04, 0x0f
        /*0042*/ 	.short	(.L_18 - .L_17)


	//   ....[0]....
	.align		4
.L_17:
        /*0044*/ 	.word	index@(vprintf)


	//----- nvinfo : EIATTR_MERCURY_ISA_VERSION
	.align		4
.L_18:
        /*0048*/ 	.byte	0x03, 0x5f
        /*004a*/ 	.short	0x0101


	//----- nvinfo : EIATTR_VRC_CTA_INIT_COUNT
	.align		4
        /*004c*/ 	.byte	0x02, 0x4a
	.zero		1
	.zero		1


	//----- nvinfo : EIATTR_SYSCALL_OFFSETS
	.align		4
        /*0050*/ 	.byte	0x04, 0x46
        /*0052*/ 	.short	(.L_20 - .L_19)


	//   ....[0]....
.L_19:
        /*0054*/ 	.word	0x00000380


	//----- nvinfo : EIATTR_EXIT_INSTR_OFFSETS
	.align		4
.L_20:
        /*0058*/ 	.byte	0x04, 0x1c
        /*005a*/ 	.short	(.L_22 - .L_21)


	//   ....[0]....
.L_21:
        /*005c*/ 	.word	0x000000d0


	//   ....[1]....
        /*0060*/ 	.word	0x000002e0


	//   ....[2]....
        /*0064*/ 	.word	0x00000390


	//----- nvinfo : EIATTR_CRS_STACK_SIZE
	.align		4
.L_22:
        /*0068*/ 	.byte	0x04, 0x1e
        /*006a*/ 	.short	(.L_24 - .L_23)
.L_23:
        /*006c*/ 	.word	0x00000000


	//----- nvinfo : EIATTR_CBANK_PARAM_SIZE
	.align		4
.L_24:
        /*0070*/ 	.byte	0x03, 0x19
        /*0072*/ 	.short	0x0018


	//----- nvinfo : EIATTR_PARAM_CBANK
	.align		4
        /*0074*/ 	.byte	0x04, 0x0a
        /*0076*/ 	.short	(.L_26 - .L_25)
	.align		4
.L_25:
        /*0078*/ 	.word	index@(.nv.constant0._Z14FillYValKernelPiil)
        /*007c*/ 	.short	0x0380
        /*007e*/ 	.short	0x0018


	//----- nvinfo : EIATTR_SW_WAR
	.align		4
.L_26:
        /*0080*/ 	.byte	0x04, 0x36
        /*0082*/ 	.short	(.L_28 - .L_27)
.L_27:
        /*0084*/ 	.word	0x00000008
.L_28:


//--------------------- .nv.callgraph             --------------------------
	.section	.nv.callgraph,"",@"SHT_CUDA_CALLGRAPH"
	.align	4
	.sectionentsize	8
	.align		4
        /*0000*/ 	.word	0x00000000
	.align		4
        /*0004*/ 	.word	0xffffffff
	.align		4
        /*0008*/ 	.word	index@(_Z14FillYValKernelPiil)
	.align		4
        /*000c*/ 	.word	index@(vprintf)
	.align		4
        /*0010*/ 	.word	0x00000000
	.align		4
        /*0014*/ 	.word	0xfffffffe
	.align		4
        /*0018*/ 	.word	0x00000000
	.align		4
        /*001c*/ 	.word	0xfffffffd
	.align		4
        /*0020*/ 	.word	0x00000000
	.align		4
        /*0024*/ 	.word	0xfffffffc


//--------------------- .nv.constant4             --------------------------
	.section	.nv.constant4,"a",@progbits
	.align	8
	.align		8
.nv.constant4:
        /*0000*/ 	.dword	vprintf
	.align		8
        /*0008*/ 	.dword	$str


//--------------------- .text._Z14FillYValKernelPiil --------------------------
	.section	.text._Z14FillYValKernelPiil,"ax",@progbits
	.align	128
        .global         _Z14FillYValKernelPiil
        .type           _Z14FillYValKernelPiil,@function
        .size           _Z14FillYValKernelPiil,(.L_x_4 - _Z14FillYValKernelPiil)
        .other          _Z14FillYValKernelPiil,@"STO_CUDA_ENTRY STV_DEFAULT"
_Z14FillYValKernelPiil:
.text._Z14FillYValKernelPiil:
[----:B------:R-:W0:Y:S01]  /*0000*/  LDC R1, c[0x0][0x37c] ;  /* 0x0000df00ff017b82 */ /* 0x000e220000000800 */
[----:B------:R-:W1:Y:S01]  /*0010*/  S2R R3, SR_TID.X ;  /* 0x0000000000037919 */ /* 0x000e620000002100 */
[----:B------:R-:W2:Y:S06]  /*0020*/  LDCU UR5, c[0x0][0x2fc] ;  /* 0x00005f80ff0577ac */ /* 0x000eac0008000800 */
[----:B------:R-:W1:Y:S01]  /*0030*/  S2UR UR6, SR_CTAID.X ;  /* 0x00000000000679c3 */ /* 0x000e620000002500 */
[----:B0-----:R-:W-:Y:S01]  /*0040*/  VIADD R1, R1, 0xfffffff0 ;  /* 0xfffffff001017836 */ /* 0x001fe20000000000 */
[----:B------:R-:W0:Y:S01]  /*0050*/  LDCU.64 UR8, c[0x0][0x390] ;  /* 0x00007200ff0877ac */ /* 0x000e220008000a00 */
[----:B------:R-:W3:Y:S05]  /*0060*/  LDCU UR4, c[0x0][0x2f8] ;  /* 0x00005f00ff0477ac */ /* 0x000eea0008000800 */
[----:B------:R-:W1:Y:S01]  /*0070*/  LDC R2, c[0x0][0x360] ;  /* 0x0000d800ff027b82 */ /* 0x000e620000000800 */
[----:B---3--:R-:W-:-:S05]  /*0080*/  IADD3 R6, P1, PT, R1, UR4, RZ ;  /* 0x0000000401067c10 */ /* 0x008fca000ff3e0ff */
[----:B--2---:R-:W-:Y:S02]  /*0090*/  IMAD.X R7, RZ, RZ, UR5, P1 ;  /* 0x00000005ff077e24 */ /* 0x004fe400088e06ff */
[----:B-1----:R-:W-:-:S05]  /*00a0*/  IMAD R2, R2, UR6, R3 ;  /* 0x0000000602027c24 */ /* 0x002fca000f8e0203 */
[----:B0-----:R-:W-:-:S04]  /*00b0*/  ISETP.GE.U32.AND P0, PT, R2, UR8, PT ;  /* 0x0000000802007c0c */ /* 0x001fc8000bf06070 */
[----:B------:R-:W-:-:S13]  /*00c0*/  ISETP.GE.AND.EX P0, PT, RZ, UR9, PT, P0 ;  /* 0x00000009ff007c0c */ /* 0x000fda000bf06300 */
[----:B------:R-:W-:Y:S05]  /*00d0*/  @P0 EXIT ;  /* 0x000000000000094d */ /* 0x000fea0003800000 */
[----:B------:R-:W0:Y:S01]  /*00e0*/  LDCU UR4, c[0x0][0x388] ;  /* 0x00007100ff0477ac */ /* 0x000e220008000800 */
[----:B------:R-:W1:Y:S01]  /*00f0*/  LDCU.64 UR6, c[0x0][0x358] ;  /* 0x00006b00ff0677ac */ /* 0x000e620008000a00 */
[----:B0-----:R-:W-:-:S04]  /*0100*/  USHF.R.S32.HI UR8, URZ, 0x1f, UR4 ;  /* 0x0000001fff087899 */ /* 0x001fc80008011404 */
[----:B------:R-:W-:-:S09]  /*0110*/  UISETP.NE.U32.AND UP0, UPT, UR8, URZ, UPT ;  /* 0x000000ff0800728c */ /* 0x000fd2000bf05070 */
[----:B-1----:R-:W-:Y:S05]  /*0120*/  BRA.U UP0, `(.L_x_0) ;  /* 0x00000001004c7547 */ /* 0x002fea000b800000 */
[----:B------:R-:W0:Y:S01]  /*0130*/  I2F.U32.RP R0, UR4 ;  /* 0x0000000400007d06 */ /* 0x000e220008209000 */
[----:B------:R-:W-:-:S07]  /*0140*/  ISETP.NE.U32.AND P1, PT, RZ, UR4, PT ;  /* 0x00000004ff007c0c */ /* 0x000fce000bf25070 */
[----:B0-----:R-:W0:Y:S02]  /*0150*/  MUFU.RCP R0, R0 ;  /* 0x0000000000007308 */ /* 0x001e240000001000 */
[----:B0-----:R-:W-:-:S06]  /*0160*/  IADD3 R4, PT, PT, R0, 0xffffffe, RZ ;  /* 0x0ffffffe00047810 */ /* 0x001fcc0007ffe0ff */
[----:B------:R0:W1:Y:S02]  /*0170*/  F2I.FTZ.U32.TRUNC.NTZ R5, R4 ;  /* 0x0000000400057305 */ /* 0x000064000021f000 */
[----:B0-----:R-:W-:Y:S02]  /*0180*/  IMAD.MOV.U32 R4, RZ, RZ, RZ ;  /* 0x000000ffff047224 */ /* 0x001fe400078e00ff */
[----:B-1----:R-:W-:-:S04]  /*0190*/  IMAD.MOV R9, RZ, RZ, -R5 ;  /* 0x000000ffff097224 */ /* 0x002fc800078e0a05 */
[----:B------:R-:W-:-:S04]  /*01a0*/  IMAD R9, R9, UR4, RZ ;  /* 0x0000000409097c24 */ /* 0x000fc8000f8e02ff */
[----:B------:R-:W-:-:S06]  /*01b0*/  IMAD.HI.U32 R5, R5, R9, R4 ;  /* 0x0000000905057227 */ /* 0x000fcc00078e0004 */
[----:B------:R-:W-:-:S05]  /*01c0*/  IMAD.HI.U32 R5, R5, R2, RZ ;  /* 0x0000000205057227 */ /* 0x000fca00078e00ff */
[----:B------:R-:W-:-:S05]  /*01d0*/  IADD3 R5, PT, PT, -R5, RZ, RZ ;  /* 0x000000ff05057210 */ /* 0x000fca0007ffe1ff */
[----:B------:R-:W-:-:S05]  /*01e0*/  IMAD R5, R5, UR4, R2 ;  /* 0x0000000405057c24 */ /* 0x000fca000f8e0202 */
[----:B------:R-:W-:-:S13]  /*01f0*/  ISETP.GE.U32.AND P0, PT, R5, UR4, PT ;  /* 0x0000000405007c0c */ /* 0x000fda000bf06070 */
[----:B------:R-:W-:-:S05]  /*0200*/  @P0 VIADD R5, R5, -UR4 ;  /* 0x8000000405050c36 */ /* 0x000fca0008000000 */
[----:B------:R-:W-:-:S13]  /*0210*/  ISETP.GE.U32.AND P0, PT, R5, UR4, PT ;  /* 0x0000000405007c0c */ /* 0x000fda000bf06070 */
[----:B------:R-:W-:Y:S01]  /*0220*/  @P0 VIADD R5, R5, -UR4 ;  /* 0x8000000405050c36 */ /* 0x000fe20008000000 */
[----:B------:R-:W-:-:S04]  /*0230*/  @!P1 LOP3.LUT R5, RZ, UR4, RZ, 0x33, !PT ;  /* 0x00000004ff059c12 */ /* 0x000fc8000f8e33ff */
[----:B------:R-:W-:Y:S01]  /*0240*/  MOV R10, R5 ;  /* 0x00000005000a7202 */ /* 0x000fe20000000f00 */
[----:B------:R-:W-:Y:S06]  /*0250*/  BRA `(.L_x_1) ;  /* 0x0000000000087947 */ /* 0x000fec0003800000 */
.L_x_0:
[----:B------:R-:W-:-:S07]  /*0260*/  MOV R0, 0x280 ;  /* 0x0000028000007802 */ /* 0x000fce0000000f00 */
[----:B------:R-:W-:Y:S05]  /*0270*/  CALL.REL.NOINC `($__internal_0_$__cuda_sm20_rem_s64) ;  /* 0x0000000000487944 */ /* 0x000fea0003c00000 */
.L_x_1:
[----:B------:R-:W0:Y:S01]  /*0280*/  LDCU.64 UR4, c[0x0][0x380] ;  /* 0x00007000ff0477ac */ /* 0x000e220008000a00 */
[----:B------:R-:W-:Y:S01]  /*0290*/  ISETP.GT.U32.AND P0, PT, R2, 0x9, PT ;  /* 0x000000090200780c */ /* 0x000fe20003f04070 */
[----:B------:R-:W-:Y:S01]  /*02a0*/  VIADD R10, R10, 0x1 ;  /* 0x000000010a0a7836 */ /* 0x000fe20000000000 */
[----:B0-----:R-:W-:-:S04]  /*02b0*/  LEA R4, P1, R2, UR4, 0x2 ;  /* 0x0000000402047c11 */ /* 0x001fc8000f8210ff */
[----:B------:R-:W-:-:S05]  /*02c0*/  LEA.HI.X R5, R2, UR5, RZ, 0x2, P1 ;  /* 0x0000000502057c11 */ /* 0x000fca00088f14ff */
[----:B------:R0:W-:Y:S02]  /*02d0*/  STG.E desc[UR6][R4.64], R10 ;  /* 0x0000000a04007986 */ /* 0x0001e4000c101906 */
[----:B------:R-:W-:Y:S05]  /*02e0*/  @P0 EXIT ;  /* 0x000000000000094d */ /* 0x000fea0003800000 */
[----:B------:R-:W-:Y:S01]  /*02f0*/  IMAD.MOV.U32 R3, RZ, RZ, RZ ;  /* 0x000000ffff037224 */ /* 0x000fe200078e00ff */
[----:B------:R-:W-:Y:S01]  /*0300*/  MOV R0, 0x0 ;  /* 0x0000000000007802 */ /* 0x000fe20000000f00 */
[----:B------:R1:W-:Y:S01]  /*0310*/  STL [R1+0x8], R10 ;  /* 0x0000080a01007387 */ /* 0x0003e20000100800 */
[----:B------:R-:W0:Y:S02]  /*0320*/  LDCU.64 UR4, c[0x4][0x8] ;  /* 0x01000100ff0477ac */ /* 0x000e240008000a00 */
[----:B------:R1:W2:Y:S01]  /*0330*/  LDC.64 R8, c[0x4][R0] ;  /* 0x0100000000087b82 */ /* 0x0002a20000000a00 */
[----:B------:R1:W-:Y:S01]  /*0340*/  STL.64 [R1], R2 ;  /* 0x0000000201007387 */ /* 0x0003e20000100a00 */
[----:B0-----:R-:W-:Y:S01]  /*0350*/  MOV R4, UR4 ;  /* 0x0000000400047c02 */ /* 0x001fe20008000f00 */
[----:B-1----:R-:W-:-:S07]  /*0360*/  IMAD.U32 R5, RZ, RZ, UR5 ;  /* 0x00000005ff057e24 */ /* 0x002fce000f8e00ff */
[----:B------:R-:W-:-:S07]  /*0370*/  LEPC R20, `(.L_x_2) ;  /* 0x000000001014794e */ /* 0x000fce0000000000 */
[----:B--2---:R-:W-:Y:S05]  /*0380*/  CALL.ABS.NOINC R8 ;  /* 0x0000000008007343 */ /* 0x004fea0003c00000 */
.L_x_2:
[----:B------:R-:W-:Y:S05]  /*0390*/  EXIT ;  /* 0x000000000000794d */ /* 0x000fea0003800000 */
        .weak           $__internal_0_$__cuda_sm20_rem_s64
        .type           $__internal_0_$__cuda_sm20_rem_s64,@function
        .size           $__internal_0_$__cuda_sm20_rem_s64,(.L_x_4 - $__internal_0_$__cuda_sm20_rem_s64)
$__internal_0_$__cuda_sm20_rem_s64:
[----:B------:R-:W0:Y:S01]  /*03a0*/  LDCU UR9, c[0x0][0x388] ;  /* 0x00007100ff0977ac */ /* 0x000e220008000800 */
[----:B------:R-:W-:Y:S02]  /*03b0*/  UISETP.GE.AND UP0, UPT, UR8, URZ, UPT ;  /* 0x000000ff0800728c */ /* 0x000fe4000bf06270 */
[----:B0-----:R-:W-:-:S04]  /*03c0*/  UIADD3 UR4, UP1, UPT, URZ, -UR9, URZ ;  /* 0x80000009ff047290 */ /* 0x001fc8000ff3e0ff */
[----:B------:R-:W-:Y:S02]  /*03d0*/  UIADD3.X UR5, UPT, UPT, URZ, ~UR8, URZ, UP1, !UPT ;  /* 0x80000008ff057290 */ /* 0x000fe40008ffe4ff */
[----:B------:R-:W-:Y:S02]  /*03e0*/  USEL UR4, UR4, UR9, !UP0 ;  /* 0x0000000904047287 */ /* 0x000fe4000c000000 */
[----:B------:R-:W-:-:S09]  /*03f0*/  USEL UR5, UR5, UR8, !UP0 ;  /* 0x0000000805057287 */ /* 0x000fd2000c000000 */
[----:B------:R-:W0:Y:S08]  /*0400*/  I2F.U64.RP R10, UR4 ;  /* 0x00000004000a7d12 */ /* 0x000e300008309000 */
[----:B0-----:R-:W0:Y:S02]  /*0410*/  MUFU.RCP R10, R10 ;  /* 0x0000000a000a7308 */ /* 0x001e240000001000 */
[----:B0-----:R-:W-:-:S06]  /*0420*/  IADD3 R4, PT, PT, R10, 0x1ffffffe, RZ ;  /* 0x1ffffffe0a047810 */ /* 0x001fcc0007ffe0ff */
[----:B------:R-:W0:Y:S02]  /*0430*/  F2I.U64.TRUNC R4, R4 ;  /* 0x0000000400047311 */ /* 0x000e24000020d800 */
[----:B0-----:R-:W-:-:S04]  /*0440*/  IMAD.WIDE.U32 R8, R4, UR4, RZ ;  /* 0x0000000404087c25 */ /* 0x001fc8000f8e00ff */
[----:B------:R-:W-:Y:S01]  /*0450*/  IMAD R9, R4, UR5, R9 ;  /* 0x0000000504097c24 */ /* 0x000fe2000f8e0209 */
[----:B------:R-:W-:-:S03]  /*0460*/  IADD3 R11, P0, PT, RZ, -R8, RZ ;  /* 0x80000008ff0b7210 */ /* 0x000fc60007f1e0ff */
[----:B------:R-:W-:Y:S02]  /*0470*/  IMAD R9, R5, UR4, R9 ;  /* 0x0000000405097c24 */ /* 0x000fe4000f8e0209 */
[----:B------:R-:W-:-:S04]  /*0480*/  IMAD.HI.U32 R8, R4, R11, RZ ;  /* 0x0000000b04087227 */ /* 0x000fc800078e00ff */
[----:B------:R-:W-:Y:S01]  /*0490*/  IMAD.X R13, RZ, RZ, ~R9, P0 ;  /* 0x000000ffff0d7224 */ /* 0x000fe200000e0e09 */
[----:B------:R-:W-:-:S03]  /*04a0*/  MOV R9, R4 ;  /* 0x0000000400097202 */ /* 0x000fc60000000f00 */
[-C--:B------:R-:W-:Y:S02]  /*04b0*/  IMAD R15, R5, R13.reuse, RZ ;  /* 0x0000000d050f7224 */ /* 0x080fe400078e02ff */
[----:B------:R-:W-:-:S04]  /*04c0*/  IMAD.WIDE.U32 R8, P0, R4, R13, R8 ;  /* 0x0000000d04087225 */ /* 0x000fc80007800008 */
[----:B------:R-:W-:-:S04]  /*04d0*/  IMAD.HI.U32 R13, R5, R13, RZ ;  /* 0x0000000d050d7227 */ /* 0x000fc800078e00ff */
[----:B------:R-:W-:-:S05]  /*04e0*/  IMAD.HI.U32 R8, P1, R5, R11, R8 ;  /* 0x0000000b05087227 */ /* 0x000fca0007820008 */
[----:B------:R-:W-:Y:S01]  /*04f0*/  IADD3 R9, P2, PT, R15, R8, RZ ;  /* 0x000000080f097210 */ /* 0x000fe20007f5e0ff */
[----:B------:R-:W-:-:S04]  /*0500*/  IMAD.X R8, R13, 0x1, R5, P0 ;  /* 0x000000010d087824 */ /* 0x000fc800000e0605 */
[----:B------:R-:W-:Y:S01]  /*0510*/  IMAD.WIDE.U32 R4, R9, UR4, RZ ;  /* 0x0000000409047c25 */ /* 0x000fe2000f8e00ff */
[----:B------:R-:W-:-:S03]  /*0520*/  IADD3.X R11, PT, PT, RZ, RZ, R8, P2, P1 ;  /* 0x000000ffff0b7210 */ /* 0x000fc600017e2408 */
[----:B------:R-:W-:Y:S01]  /*0530*/  IMAD R8, R9, UR5, R5 ;  /* 0x0000000509087c24 */ /* 0x000fe2000f8e0205 */
[----:B------:R-:W-:-:S03]  /*0540*/  IADD3 R5, P0, PT, RZ, -R4, RZ ;  /* 0x80000004ff057210 */ /* 0x000fc60007f1e0ff */
[----:B------:R-:W-:Y:S02]  /*0550*/  IMAD R4, R11, UR4, R8 ;  /* 0x000000040b047c24 */ /* 0x000fe4000f8e0208 */
[----:B------:R-:W-:-:S03]  /*0560*/  IMAD.HI.U32 R8, R9, R5, RZ ;  /* 0x0000000509087227 */ /* 0x000fc600078e00ff */
[----:B------:R-:W-:-:S05]  /*0570*/  IADD3.X R4, PT, PT, RZ, ~R4, RZ, P0, !PT ;  /* 0x80000004ff047210 */ /* 0x000fca00007fe4ff */
[----:B------:R-:W-:-:S04]  /*0580*/  IMAD.WIDE.U32 R8, P0, R9, R4, R8 ;  /* 0x0000000409087225 */ /* 0x000fc80007800008 */
[C---:B------:R-:W-:Y:S02]  /*0590*/  IMAD R10, R11.reuse, R4, RZ ;  /* 0x000000040b0a7224 */ /* 0x040fe400078e02ff */
[----:B------:R-:W-:-:S04]  /*05a0*/  IMAD.HI.U32 R9, P1, R11, R5, R8 ;  /* 0x000000050b097227 */ /* 0x000fc80007820008 */
[----:B------:R-:W-:Y:S02]  /*05b0*/  HFMA2 R5, -RZ, RZ, 0, 0 ;  /* 0x00000000ff057431 */ /* 0x000fe400000001ff */
[----:B------:R-:W-:Y:S01]  /*05c0*/  IMAD.HI.U32 R8, R11, R4, RZ ;  /* 0x000000040b087227 */ /* 0x000fe200078e00ff */
[----:B------:R-:W-:-:S03]  /*05d0*/  IADD3 R9, P2, PT, R10, R9, RZ ;  /* 0x000000090a097210 */ /* 0x000fc60007f5e0ff */
[----:B------:R-:W-:Y:S02]  /*05e0*/  IMAD.X R11, R8, 0x1, R11, P0 ;  /* 0x00000001080b7824 */ /* 0x000fe400000e060b */
[----:B------:R-:W-:-:S03]  /*05f0*/  IMAD.HI.U32 R4, R9, R2, RZ ;  /* 0x0000000209047227 */ /* 0x000fc600078e00ff */
[----:B------:R-:W-:Y:S01]  /*0600*/  IADD3.X R11, PT, PT, RZ, RZ, R11, P2, P1 ;  /* 0x000000ffff0b7210 */ /* 0x000fe200017e240b */
[----:B------:R-:W-:-:S04]  /*0610*/  IMAD.WIDE.U32 R4, RZ, R9, R4 ;  /* 0x00000009ff047225 */ /* 0x000fc800078e0004 */
[----:B------:R-:W-:-:S04]  /*0620*/  IMAD.HI.U32 R4, P0, R11, R2, R4 ;  /* 0x000000020b047227 */ /* 0x000fc80007800004 */
[----:B------:R-:W-:Y:S01]  /*0630*/  IMAD.X R8, RZ, RZ, RZ, P0 ;  /* 0x000000ffff087224 */ /* 0x000fe200000e06ff */
[----:B------:R-:W-:-:S04]  /*0640*/  IADD3 R9, P1, PT, RZ, R4, RZ ;  /* 0x00000004ff097210 */ /* 0x000fc80007f3e0ff */
[----:B------:R-:W-:Y:S01]  /*0650*/  IADD3.X R8, PT, PT, RZ, R8, RZ, P1, !PT ;  /* 0x00000008ff087210 */ /* 0x000fe20000ffe4ff */
[----:B------:R-:W-:-:S04]  /*0660*/  IMAD.WIDE.U32 R4, R9, UR4, RZ ;  /* 0x0000000409047c25 */ /* 0x000fc8000f8e00ff */
[----:B------:R-:W-:Y:S01]  /*0670*/  IMAD R9, R9, UR5, R5 ;  /* 0x0000000509097c24 */ /* 0x000fe2000f8e0205 */
[----:B------:R-:W-:-:S03]  /*0680*/  IADD3 R10, P1, PT, -R4, R2, RZ ;  /* 0x00000002040a7210 */ /* 0x000fc60007f3e1ff */
[----:B------:R-:W-:Y:S01]  /*0690*/  IMAD R8, R8, UR4, R9 ;  /* 0x0000000408087c24 */ /* 0x000fe2000f8e0209 */
[----:B------:R-:W-:-:S03]  /*06a0*/  ISETP.GE.U32.AND P0, PT, R10, UR4, PT ;  /* 0x000000040a007c0c */ /* 0x000fc6000bf06070 */
[----:B------:R-:W-:Y:S01]  /*06b0*/  IMAD.X R9, RZ, RZ, ~R8, P1 ;  /* 0x000000ffff097224 */ /* 0x000fe200008e0e08 */
[----:B------:R-:W-:-:S04]  /*06c0*/  IADD3 R5, P1, PT, R10, -UR4, RZ ;  /* 0x800000040a057c10 */ /* 0x000fc8000ff3e0ff */
[C---:B------:R-:W-:Y:S02]  /*06d0*/  ISETP.GE.U32.AND.EX P0, PT, R9.reuse, UR5, PT, P0 ;  /* 0x0000000509007c0c */ /* 0x040fe4000bf06100 */
[----:B------:R-:W-:Y:S02]  /*06e0*/  IADD3.X R4, PT, PT, R9, ~UR5, RZ, P1, !PT ;  /* 0x8000000509047c10 */ /* 0x000fe40008ffe4ff */
[----:B------:R-:W-:Y:S02]  /*06f0*/  SEL R5, R5, R10, P0 ;  /* 0x0000000a05057207 */ /* 0x000fe40000000000 */
[----:B------:R-:W-:Y:S02]  /*0700*/  SEL R4, R4, R9, P0 ;  /* 0x0000000904047207 */ /* 0x000fe40000000000 */
[C---:B------:R-:W-:Y:S02]  /*0710*/  ISETP.GE.U32.AND P0, PT, R5.reuse, UR4, PT ;  /* 0x0000000405007c0c */ /* 0x040fe4000bf06070 */
[----:B------:R-:W-:-:S02]  /*0720*/  IADD3 R10, PT, PT, R5, -UR4, RZ ;  /* 0x80000004050a7c10 */ /* 0x000fc4000fffe0ff */
[----:B------:R-:W-:Y:S01]  /*0730*/  ISETP.GE.U32.AND.EX P0, PT, R4, UR5, PT, P0 ;  /* 0x0000000504007c0c */ /* 0x000fe2000bf06100 */
[----:B------:R-:W-:Y:S01]  /*0740*/  IMAD.MOV.U32 R4, RZ, RZ, R0 ;  /* 0x000000ffff047224 */ /* 0x000fe200078e0000 */
[----:B------:R-:W-:Y:S02]  /*0750*/  ISETP.NE.U32.AND P1, PT, RZ, UR9, PT ;  /* 0x00000009ff007c0c */ /* 0x000fe4000bf25070 */
[----:B------:R-:W-:Y:S02]  /*0760*/  SEL R10, R10, R5, P0 ;  /* 0x000000050a0a7207 */ /* 0x000fe40000000000 */
[----:B------:R-:W-:Y:S02]  /*0770*/  MOV R5, 0x0 ;  /* 0x0000000000057802 */ /* 0x000fe40000000f00 */
[----:B------:R-:W-:-:S04]  /*0780*/  ISETP.NE.AND.EX P1, PT, RZ, UR8, PT, P1 ;  /* 0x00000008ff007c0c */ /* 0x000fc8000bf25310 */
[----:B------:R-:W-:Y:S01]  /*0790*/  SEL R10, R10, 0xffffffff, P1 ;  /* 0xffffffff0a0a7807 */ /* 0x000fe20000800000 */
[----:B------:R-:W-:Y:S08]  /*07a0*/  RET.REL.NODEC R4 `(_Z14FillYValKernelPiil) ;  /* 0xfffffff804147950 */ /* 0x000ff00003c3ffff */
.L_x_3:
[----:B------:R-:W-:-:S00]  /*07b0*/  BRA `(.L_x_3) ;  /* 0xfffffffc00fc7947 */ /* 0x000fc0000383ffff */
[----:B------:R-:W-:-:S00]  /*07c0*/  NOP ;  /* 0x0000000000007918 */ /* 0x000fc00000000000 */
        /* <DEDUP_REMOVED lines=11> */
.L_x_4:


//--------------------- .nv.global.init           --------------------------
	.section	.nv.global.init,"aw",@progbits
.nv.global.init:
	.type		$str,@object
	.size		$str,(.L_0 - $str)
$str:
        /*0000*/ 	.byte	0x64, 0x5f, 0x79, 0x76, 0x61, 0x6c, 0x5b, 0x25, 0x6c, 0x64, 0x5d, 0x20, 0x3d, 0x20, 0x25, 0x64
        /*0010*/ 	.byte	0x0a, 0x00
.L_0:


//--------------------- .nv.shared.reserved.0     --------------------------
	.section	.nv.shared.reserved.0,"aw",@nobits
	.weak		__nv_reservedSMEM_offset_0_alias
	.size		__nv_reservedSMEM_offset_0_alias, 0, 64
	.other		__nv_reservedSMEM_offset_0_alias,@"STO_CUDA_RESERVED_SHARED STV_DEFAULT"
__nv_reservedSMEM_offset_0_alias:
	.zero		0
	.zero		64


//--------------------- .nv.constant0._Z14FillYValKernelPiil --------------------------
	.section	.nv.constant0._Z14FillYValKernelPiil,"a",@progbits
	.sectionflags	@""
	.align	4
.nv.constant0._Z14FillYValKernelPiil:
	.zero		920


//--------------------- SYMBOLS --------------------------

	.type		.nv.reservedSmem.offset0,@object
	.size		.nv.reservedSmem.offset0,0x4
	.type		vprintf,@function
